	.headerflags	@"EF_CUDA_TEXMODE_UNIFIED EF_CUDA_64BIT_ADDRESS EF_CUDA_ACCELERATORS EF_CUDA_SM90 EF_CUDA_VIRTUAL_SM(EF_CUDA_SM90)"
	.elftype	@"ET_EXEC"


//--------------------- .nv.info                  --------------------------
	.section	.nv.info,"",@"SHT_CUDA_INFO"
	.align	4


	//----- nvinfo : EIATTR_REGCOUNT
	.align		4
        /*0000*/ 	.byte	0x04, 0x2f
        /*0002*/ 	.short	(.L_3 - .L_2)
	.align		4
.L_2:
        /*0004*/ 	.word	index@(triton_poi_fused__native_batch_norm_legit_no_training_add_relu_27)
        /*0008*/ 	.word	0x00000030


	//----- nvinfo : EIATTR_MIN_STACK_SIZE
	.align		4
.L_3:
        /*000c*/ 	.byte	0x04, 0x12
        /*000e*/ 	.short	(.L_5 - .L_4)
	.align		4
.L_4:
        /*0010*/ 	.word	index@(triton_poi_fused__native_batch_norm_legit_no_training_add_relu_27)
        /*0014*/ 	.word	0x00000000


	//----- nvinfo : EIATTR_FRAME_SIZE
	.align		4
.L_5:
        /*0018*/ 	.byte	0x04, 0x11
        /*001a*/ 	.short	(.L_7 - .L_6)
	.align		4
.L_6:
        /*001c*/ 	.word	index@(triton_poi_fused__native_batch_norm_legit_no_training_add_relu_27)
        /*0020*/ 	.word	0x00000000


	//----- nvinfo : EIATTR_MIN_STACK_SIZE
	.align		4
.L_7:
        /*0024*/ 	.byte	0x04, 0x12
        /*0026*/ 	.short	(.L_9 - .L_8)
	.align		4
.L_8:
        /*0028*/ 	.word	index@(triton_poi_fused__native_batch_norm_legit_no_training_add_relu_27)
        /*002c*/ 	.word	0x00000000
.L_9:


//--------------------- .nv.info.triton_poi_fused__native_batch_norm_legit_no_training_add_relu_27 --------------------------
	.section	.nv.info.triton_poi_fused__native_batch_norm_legit_no_training_add_relu_27,"",@"SHT_CUDA_INFO"
	.sectionflags	@""
	.align	4


	//----- nvinfo : EIATTR_CUDA_API_VERSION
	.align		4
        /*0000*/ 	.byte	0x04, 0x37
        /*0002*/ 	.short	(.L_11 - .L_10)
.L_10:
        /*0004*/ 	.word	0x0000007c


	//----- nvinfo : EIATTR_KPARAM_INFO
	.align		4
.L_11:
        /*0008*/ 	.byte	0x04, 0x17
        /*000a*/ 	.short	(.L_13 - .L_12)
.L_12:
        /*000c*/ 	.word	0x00000000
        /*0010*/ 	.short	0x0008
        /*0012*/ 	.short	0x003c
        /*0014*/ 	.byte	0x00, 0xf0, 0x11, 0x00


	//----- nvinfo : EIATTR_KPARAM_INFO
	.align		4
.L_13:
        /*0018*/ 	.byte	0x04, 0x17
        /*001a*/ 	.short	(.L_15 - .L_14)
.L_14:
        /*001c*/ 	.word	0x00000000
        /*0020*/ 	.short	0x0007
        /*0022*/ 	.short	0x0038
        /*0024*/ 	.byte	0x00, 0xf0, 0x11, 0x00


	//----- nvinfo : EIATTR_KPARAM_INFO
	.align		4
.L_15:
        /*0028*/ 	.byte	0x04, 0x17
        /*002a*/ 	.short	(.L_17 - .L_16)
.L_16:
        /*002c*/ 	.word	0x00000000
        /*0030*/ 	.short	0x0006
        /*0032*/ 	.short	0x0030
        /*0034*/ 	.byte	0x00, 0xf4, 0x21, 0x00


	//----- nvinfo : EIATTR_KPARAM_INFO
	.align		4
.L_17:
        /*0038*/ 	.byte	0x04, 0x17
        /*003a*/ 	.short	(.L_19 - .L_18)
.L_18:
        /*003c*/ 	.word	0x00000000
        /*0040*/ 	.short	0x0005
        /*0042*/ 	.short	0x0028
        /*0044*/ 	.byte	0x00, 0xf4, 0x21, 0x00


	//----- nvinfo : EIATTR_KPARAM_INFO
	.align		4
.L_19:
        /*0048*/ 	.byte	0x04, 0x17
        /*004a*/ 	.short	(.L_21 - .L_20)
.L_20:
        /*004c*/ 	.word	0x00000000
        /*0050*/ 	.short	0x0004
        /*0052*/ 	.short	0x0020
        /*0054*/ 	.byte	0x00, 0xf4, 0x21, 0x00


	//----- nvinfo : EIATTR_KPARAM_INFO
	.align		4
.L_21:
        /*0058*/ 	.byte	0x04, 0x17
        /*005a*/ 	.short	(.L_23 - .L_22)
.L_22:
        /*005c*/ 	.word	0x00000000
        /*0060*/ 	.short	0x0003
        /*0062*/ 	.short	0x0018
        /*0064*/ 	.byte	0x00, 0xf4, 0x21, 0x00


	//----- nvinfo : EIATTR_KPARAM_INFO
	.align		4
.L_23:
        /*0068*/ 	.byte	0x04, 0x17
        /*006a*/ 	.short	(.L_25 - .L_24)
.L_24:
        /*006c*/ 	.word	0x00000000
        /*0070*/ 	.short	0x0002
        /*0072*/ 	.short	0x0010
        /*0074*/ 	.byte	0x00, 0xf4, 0x21, 0x00


	//----- nvinfo : EIATTR_KPARAM_INFO
	.align		4
.L_25:
        /*0078*/ 	.byte	0x04, 0x17
        /*007a*/ 	.short	(.L_27 - .L_26)
.L_26:
        /*007c*/ 	.word	0x00000000
        /*0080*/ 	.short	0x0001
        /*0082*/ 	.short	0x0008
        /*0084*/ 	.byte	0x00, 0xf4, 0x21, 0x00


	//----- nvinfo : EIATTR_KPARAM_INFO
	.align		4
.L_27:
        /*0088*/ 	.byte	0x04, 0x17
        /*008a*/ 	.short	(.L_29 - .L_28)
.L_28:
        /*008c*/ 	.word	0x00000000
        /*0090*/ 	.short	0x0000
        /*0092*/ 	.short	0x0000
        /*0094*/ 	.byte	0x00, 0xf4, 0x21, 0x00


	//----- nvinfo : EIATTR_SPARSE_MMA_MASK
	.align		4
.L_29:
        /*0098*/ 	.byte	0x03, 0x50
        /*009a*/ 	.short	0x0000


	//----- nvinfo : EIATTR_MAXREG_COUNT
	.align		4
        /*009c*/ 	.byte	0x03, 0x1b
        /*009e*/ 	.short	0x00ff


	//----- nvinfo : EIATTR_EXIT_INSTR_OFFSETS
	.align		4
        /*00a0*/ 	.byte	0x04, 0x1c
        /*00a2*/ 	.short	(.L_31 - .L_30)


	//   ....[0]....
.L_30:
        /*00a4*/ 	.word	0x000015a0


	//   ....[1]....
        /*00a8*/ 	.word	0x000015f0


	//----- nvinfo : EIATTR_REQNTID
	.align		4
.L_31:
        /*00ac*/ 	.byte	0x04, 0x10
        /*00ae*/ 	.short	(.L_33 - .L_32)
.L_32:
        /*00b0*/ 	.word	0x00000100
        /*00b4*/ 	.word	0x00000001
        /*00b8*/ 	.word	0x00000001


	//----- nvinfo : EIATTR_CBANK_PARAM_SIZE
	.align		4
.L_33:
        /*00bc*/ 	.byte	0x03, 0x19
        /*00be*/ 	.short	0x0040


	//----- nvinfo : EIATTR_PARAM_CBANK
	.align		4
        /*00c0*/ 	.byte	0x04, 0x0a
        /*00c2*/ 	.short	(.L_35 - .L_34)
	.align		4
.L_34:
        /*00c4*/ 	.word	index@(.nv.constant0.triton_poi_fused__native_batch_norm_legit_no_training_add_relu_27)
        /*00c8*/ 	.short	0x0210
        /*00ca*/ 	.short	0x0040


	//----- nvinfo : EIATTR_SW_WAR
	.align		4
.L_35:
        /*00cc*/ 	.byte	0x04, 0x36
        /*00ce*/ 	.short	(.L_37 - .L_36)
.L_36:
        /*00d0*/ 	.word	0x00000008
.L_37:


//--------------------- .nv.callgraph             --------------------------
	.section	.nv.callgraph,"",@"SHT_CUDA_CALLGRAPH"
	.align	4
	.sectionentsize	8
	.align		4
        /*0000*/ 	.word	0x00000000
	.align		4
        /*0004*/ 	.word	0xffffffff
	.align		4
        /*0008*/ 	.word	0x00000000
	.align		4
        /*000c*/ 	.word	0xfffffffe
	.align		4
        /*0010*/ 	.word	0x00000000
	.align		4
        /*0014*/ 	.word	0xfffffffd
	.align		4
        /*0018*/ 	.word	0x00000000
	.align		4
        /*001c*/ 	.word	0xfffffffc


//--------------------- .nv.constant4             --------------------------
	.section	.nv.constant4,"a",@progbits
	.align	8
	.align		8
.nv.constant4:
        /*0000*/ 	.dword	_$_str
	.align		8
        /*0008*/ 	.dword	_$_str_$_2


//--------------------- .text.triton_poi_fused__native_batch_norm_legit_no_training_add_relu_27 --------------------------
	.section	.text.triton_poi_fused__native_batch_norm_legit_no_training_add_relu_27,"ax",@progbits
	.sectionflags	@"SHF_BARRIERS=1"
	.align	128
        .global         triton_poi_fused__native_batch_norm_legit_no_training_add_relu_27
        .type           triton_poi_fused__native_batch_norm_legit_no_training_add_relu_27,@function
        .size           triton_poi_fused__native_batch_norm_legit_no_training_add_relu_27,(.L_x_1 - triton_poi_fused__native_batch_norm_legit_no_training_add_relu_27)
        .other          triton_poi_fused__native_batch_norm_legit_no_training_add_relu_27,@"STO_CUDA_ENTRY STV_DEFAULT"
triton_poi_fused__native_batch_norm_legit_no_training_add_relu_27:
.text.triton_poi_fused__native_batch_norm_legit_no_training_add_relu_27:
[----:B------:R-:W0:Y:S01]  /*0000*/  LDC R1, c[0x0][0x28] ;  /* 0x00000a00ff017b82 */ /* 0x000e220000000800 */
[----:B------:R-:W1:Y:S07]  /*0010*/  S2R R3, SR_TID.X ;  /* 0x0000000000037919 */ /* 0x000e6e0000002100 */
[----:B------:R-:W2:Y:S01]  /*0020*/  LDC.64 R24, c[0x0][0x210] ;  /* 0x00008400ff187b82 */ /* 0x000ea20000000a00 */
[----:B------:R-:W-:Y:S02]  /*0030*/  CS2R R20, SRZ ;  /* 0x0000000000147805 */ /* 0x000fe4000001ff00 */
[----:B------:R-:W-:Y:S01]  /*0040*/  CS2R R22, SRZ ;  /* 0x0000000000167805 */ /* 0x000fe2000001ff00 */
[----:B------:R-:W3:Y:S01]  /*0050*/  S2R R0, SR_CTAID.Y ;  /* 0x0000000000007919 */ /* 0x000ee20000002600 */
[----:B------:R-:W-:Y:S01]  /*0060*/  ULDC.64 UR6, c[0x0][0x208] ;  /* 0x0000820000067ab9 */ /* 0x000fe20000000a00 */
[----:B------:R-:W-:Y:S01]  /*0070*/  CS2R R12, SRZ ;  /* 0x00000000000c7805 */ /* 0x000fe2000001ff00 */
[----:B------:R-:W4:Y:S01]  /*0080*/  S2R R2, SR_CTAID.X ;  /* 0x0000000000027919 */ /* 0x000f220000002500 */
[----:B-1----:R-:W-:Y:S01]  /*0090*/  IMAD.SHL.U32 R5, R3, 0x4, RZ ;  /* 0x0000000403057824 */ /* 0x002fe200078e00ff */
[----:B------:R-:W-:Y:S01]  /*00a0*/  SHF.R.U32.HI R7, RZ, 0x6, R3 ;  /* 0x00000006ff077819 */ /* 0x000fe20000011603 */
[----:B---3--:R-:W-:-:S03]  /*00b0*/  IMAD.SHL.U32 R0, R0, 0x10, RZ ;  /* 0x0000001000007824 */ /* 0x008fc600078e00ff */
[----:B------:R-:W-:Y:S02]  /*00c0*/  LOP3.LUT R9, R5, 0xfc, RZ, 0xc0, !PT ;  /* 0x000000fc05097812 */ /* 0x000fe400078ec0ff */
[----:B------:R-:W-:Y:S02]  /*00d0*/  SGXT.U32 R7, R7, 0x2 ;  /* 0x000000020707781a */ /* 0x000fe40000000000 */
[----:B----4-:R-:W-:Y:S02]  /*00e0*/  PRMT R31, R9, 0x6540, R2 ;  /* 0x00006540091f7816 */ /* 0x010fe40000000002 */
[----:B------:R-:W-:Y:S02]  /*00f0*/  LOP3.LUT R29, R0, R7, RZ, 0xfc, !PT ;  /* 0x00000007001d7212 */ /* 0x000fe400078efcff */
[----:B------:R-:W-:Y:S02]  /*0100*/  ISETP.GE.AND P0, PT, R31, 0x800, PT ;  /* 0x000008001f00780c */ /* 0x000fe40003f06270 */
[----:B------:R-:W-:-:S02]  /*0110*/  LOP3.LUT R28, R0, 0x4, R7, 0xfe, !PT ;  /* 0x00000004001c7812 */ /* 0x000fc400078efe07 */
[C---:B------:R-:W-:Y:S01]  /*0120*/  ISETP.LT.AND P3, PT, R29.reuse, 0x10, !P0 ;  /* 0x000000101d00780c */ /* 0x040fe20004761270 */
[----:B------:R-:W-:Y:S01]  /*0130*/  IMAD R29, R29, 0x800, R31 ;  /* 0x000008001d1d7824 */ /* 0x000fe200078e021f */
[----:B------:R-:W-:-:S03]  /*0140*/  ISETP.LT.AND P2, PT, R28, 0x10, !P0 ;  /* 0x000000101c00780c */ /* 0x000fc60004741270 */
[----:B--2---:R-:W-:-:S08]  /*0150*/  IMAD.WIDE R8, R29, 0x4, R24 ;  /* 0x000000041d087825 */ /* 0x004fd000078e0218 */
[----:B------:R1:W2:Y:S01]  /*0160*/  @P3 LDG.E.EL.128 R20, desc[UR6][R8.64] ;  /* 0x0000000608143981 */ /* 0x0002a2000c2e1d00 */
[----:B------:R-:W-:Y:S01]  /*0170*/  IMAD R28, R28, 0x800, R31 ;  /* 0x000008001c1c7824 */ /* 0x000fe200078e021f */
[----:B------:R-:W-:Y:S02]  /*0180*/  CS2R R14, SRZ ;  /* 0x00000000000e7805 */ /* 0x000fe4000001ff00 */
[----:B------:R-:W-:Y:S01]  /*0190*/  LOP3.LUT R6, R0, 0x8, R7, 0xfe, !PT ;  /* 0x0000000800067812 */ /* 0x000fe200078efe07 */
[----:B------:R-:W-:-:S03]  /*01a0*/  IMAD.WIDE R10, R28, 0x4, R24 ;  /* 0x000000041c0a7825 */ /* 0x000fc600078e0218 */
[C---:B------:R-:W-:Y:S02]  /*01b0*/  ISETP.LT.AND P1, PT, R6.reuse, 0x10, !P0 ;  /* 0x000000100600780c */ /* 0x040fe40004721270 */
[----:B------:R3:W4:Y:S01]  /*01c0*/  @P2 LDG.E.EL.128 R12, desc[UR6][R10.64] ;  /* 0x000000060a0c2981 */ /* 0x000722000c2e1d00 */
[----:B------:R-:W-:Y:S01]  /*01d0*/  IMAD R6, R6, 0x800, R31 ;  /* 0x0000080006067824 */ /* 0x000fe200078e021f */
[----:B------:R-:W-:Y:S02]  /*01e0*/  CS2R R16, SRZ ;  /* 0x0000000000107805 */ /* 0x000fe4000001ff00 */
[----:B------:R-:W-:Y:S02]  /*01f0*/  CS2R R18, SRZ ;  /* 0x0000000000127805 */ /* 0x000fe4000001ff00 */
[----:B------:R-:W-:Y:S01]  /*0200*/  LOP3.LUT R4, R0, 0xc, R7, 0xfe, !PT ;  /* 0x0000000c00047812 */ /* 0x000fe200078efe07 */
[----:B------:R-:W-:-:S03]  /*0210*/  IMAD.WIDE R26, R6, 0x4, R24 ;  /* 0x00000004061a7825 */ /* 0x000fc600078e0218 */
[C---:B------:R-:W-:Y:S02]  /*0220*/  ISETP.LT.AND P0, PT, R4.reuse, 0x10, !P0 ;  /* 0x000000100400780c */ /* 0x040fe40004701270 */
[----:B------:R5:W4:Y:S01]  /*0230*/  @P1 LDG.E.EL.128 R16, desc[UR6][R26.64] ;  /* 0x000000061a101981 */ /* 0x000b22000c2e1d00 */
[----:B------:R-:W-:Y:S01]  /*0240*/  IMAD R4, R4, 0x800, R31 ;  /* 0x0000080004047824 */ /* 0x000fe200078e021f */
[----:B-1----:R-:W-:Y:S02]  /*0250*/  CS2R R8, SRZ ;  /* 0x0000000000087805 */ /* 0x002fe4000001ff00 */
[----:B---3--:R-:W-:Y:S01]  /*0260*/  CS2R R10, SRZ ;  /* 0x00000000000a7805 */ /* 0x008fe2000001ff00 */
[----:B------:R-:W1:Y:S01]  /*0270*/  S2UR UR5, SR_CgaCtaId ;  /* 0x00000000000579c3 */ /* 0x000e620000008800 */
[----:B------:R-:W-:-:S05]  /*0280*/  IMAD.WIDE R24, R4, 0x4, R24 ;  /* 0x0000000404187825 */ /* 0x000fca00078e0218 */
[----:B------:R3:W4:Y:S01]  /*0290*/  @P0 LDG.E.EL.128 R8, desc[UR6][R24.64] ;  /* 0x0000000618080981 */ /* 0x000722000c2e1d00 */
[----:B------:R-:W-:Y:S01]  /*02a0*/  SHF.R.U32.HI R7, RZ, 0x8, R5 ;  /* 0x00000008ff077819 */ /* 0x000fe20000011605 */
[----:B------:R-:W-:Y:S01]  /*02b0*/  UMOV UR4, 0x400 ;  /* 0x0000040000047882 */ /* 0x000fe20000000000 */
[----:B------:R-:W-:Y:S01]  /*02c0*/  LOP3.LUT R34, R5, 0x3fc, RZ, 0xc0, !PT ;  /* 0x000003fc05227812 */ /* 0x000fe200078ec0ff */
[----:B------:R-:W3:Y:S01]  /*02d0*/  LDC.64 R30, c[0x0][0x220] ;  /* 0x00008800ff1e7b82 */ /* 0x000ee20000000a00 */
[----:B-----5:R-:W-:Y:S02]  /*02e0*/  SGXT.U32 R26, R7, 0x2 ;  /* 0x00000002071a781a */ /* 0x020fe40000000000 */
[----:B------:R-:W-:Y:S02]  /*02f0*/  CS2R R38, SRZ ;  /* 0x0000000000267805 */ /* 0x000fe4000001ff00 */
[----:B------:R-:W-:Y:S02]  /*0300*/  PRMT R35, R3, 0x6540, R2 ;  /* 0x0000654003237816 */ /* 0x000fe40000000002 */
[----:B------:R-:W-:-:S02]  /*0310*/  LOP3.LUT R7, R26, 0x3fc, R5, 0xf8, !PT ;  /* 0x000003fc1a077812 */ /* 0x000fc400078ef805 */
[----:B------:R-:W-:Y:S01]  /*0320*/  ISETP.GE.AND P4, PT, R35, 0x800, PT ;  /* 0x000008002300780c */ /* 0x000fe20003f86270 */
[----:B-1----:R-:W-:-:S06]  /*0330*/  UPRMT UR4, UR5, 0x654, UR4 ;  /* 0x0000065405047896 */ /* 0x002fcc0008000004 */
[----:B------:R-:W-:Y:S02]  /*0340*/  LEA R27, R26, UR4, 0x2 ;  /* 0x000000041a1b7c11 */ /* 0x000fe4000f8e10ff */
[----:B------:R-:W-:Y:S02]  /*0350*/  LEA R41, R7, UR4, 0x2 ;  /* 0x0000000407297c11 */ /* 0x000fe4000f8e10ff */
[----:B------:R-:W-:Y:S01]  /*0360*/  LEA R34, R34, R27, 0x2 ;  /* 0x0000001b22227211 */ /* 0x000fe200078e10ff */
[----:B0--3--:R-:W-:Y:S01]  /*0370*/  IMAD.WIDE R30, R35, 0x4, R30 ;  /* 0x00000004231e7825 */ /* 0x009fe200078e021e */
[----:B------:R-:W-:-:S04]  /*0380*/  LOP3.LUT R7, R3, 0xff, RZ, 0xc0, !PT ;  /* 0x000000ff03077812 */ /* 0x000fc800078ec0ff */
[----:B------:R-:W-:Y:S01]  /*0390*/  LEA R7, R7, UR4, 0x2 ;  /* 0x0000000407077c11 */ /* 0x000fe2000f8e10ff */
[----:B--2---:R-:W-:Y:S04]  /*03a0*/  STS [R41], R20 ;  /* 0x0000001429007388 */ /* 0x004fe80000000800 */
[----:B------:R-:W-:Y:S04]  /*03b0*/  STS [R34+0x4], R21 ;  /* 0x0000041522007388 */ /* 0x000fe80000000800 */
[----:B------:R-:W-:Y:S04]  /*03c0*/  STS [R34+0x8], R22 ;  /* 0x0000081622007388 */ /* 0x000fe80000000800 */
[----:B------:R-:W-:Y:S01]  /*03d0*/  STS [R34+0xc], R23 ;  /* 0x00000c1722007388 */ /* 0x000fe20000000800 */
[----:B------:R-:W-:Y:S06]  /*03e0*/  BAR.SYNC.DEFER_BLOCKING 0x0 ;  /* 0x0000000000007b1d */ /* 0x000fec0000010000 */
[----:B------:R-:W-:Y:S04]  /*03f0*/  LDS R27, [R7] ;  /* 0x00000000071b7984 */ /* 0x000fe80000000800 */
[----:B------:R-:W-:Y:S04]  /*0400*/  LDS R26, [R7+0x404] ;  /* 0x00040400071a7984 */ /* 0x000fe80000000800 */
[----:B------:R-:W-:Y:S04]  /*0410*/  LDS R24, [R7+0x808] ;  /* 0x0008080007187984 */ /* 0x000fe80000000800 */
[----:B------:R-:W-:Y:S01]  /*0420*/  LDS R25, [R7+0xc0c] ;  /* 0x000c0c0007197984 */ /* 0x000fe20000000800 */
[----:B------:R-:W-:Y:S06]  /*0430*/  BAR.SYNC.DEFER_BLOCKING 0x0 ;  /* 0x0000000000007b1d */ /* 0x000fec0000010000 */
[----:B----4-:R-:W-:Y:S04]  /*0440*/  STS [R41], R12 ;  /* 0x0000000c29007388 */ /* 0x010fe80000000800 */
[----:B------:R0:W-:Y:S04]  /*0450*/  STS [R34+0x4], R13 ;  /* 0x0000040d22007388 */ /* 0x0001e80000000800 */
[----:B------:R-:W-:Y:S04]  /*0460*/  STS [R34+0x8], R14 ;  /* 0x0000080e22007388 */ /* 0x000fe80000000800 */
[----:B------:R1:W-:Y:S01]  /*0470*/  STS [R34+0xc], R15 ;  /* 0x00000c0f22007388 */ /* 0x0003e20000000800 */
[----:B0-----:R-:W0:Y:S08]  /*0480*/  LDC.64 R12, c[0x0][0x218] ;  /* 0x00008600ff0c7b82 */ /* 0x001e300000000a00 */
[----:B------:R-:W-:Y:S08]  /*0490*/  BAR.SYNC.DEFER_BLOCKING 0x0 ;  /* 0x0000000000007b1d */ /* 0x000ff00000010000 */
[----:B-1----:R-:W1:Y:S01]  /*04a0*/  LDC.64 R14, c[0x0][0x228] ;  /* 0x00008a00ff0e7b82 */ /* 0x002e620000000a00 */
[----:B------:R-:W-:Y:S04]  /*04b0*/  LDS R21, [R7] ;  /* 0x0000000007157984 */ /* 0x000fe80000000800 */
[----:B------:R-:W-:Y:S04]  /*04c0*/  LDS R20, [R7+0x404] ;  /* 0x0004040007147984 */ /* 0x000fe80000000800 */
[----:B------:R-:W-:Y:S04]  /*04d0*/  LDS R23, [R7+0x808] ;  /* 0x0008080007177984 */ /* 0x000fe80000000800 */
[----:B------:R-:W-:Y:S01]  /*04e0*/  LDS R22, [R7+0xc0c] ;  /* 0x000c0c0007167984 */ /* 0x000fe20000000800 */
[----:B------:R-:W-:Y:S06]  /*04f0*/  BAR.SYNC.DEFER_BLOCKING 0x0 ;  /* 0x0000000000007b1d */ /* 0x000fec0000010000 */
[----:B------:R-:W-:Y:S04]  /*0500*/  STS [R41], R16 ;  /* 0x0000001029007388 */ /* 0x000fe80000000800 */
[----:B------:R0:W-:Y:S04]  /*0510*/  STS [R34+0x4], R17 ;  /* 0x0000041122007388 */ /* 0x0001e80000000800 */
[----:B------:R-:W-:Y:S04]  /*0520*/  STS [R34+0x8], R18 ;  /* 0x0000081222007388 */ /* 0x000fe80000000800 */
[----:B------:R-:W-:Y:S01]  /*0530*/  STS [R34+0xc], R19 ;  /* 0x00000c1322007388 */ /* 0x000fe20000000800 */
[----:B------:R-:W-:Y:S06]  /*0540*/  BAR.SYNC.DEFER_BLOCKING 0x0 ;  /* 0x0000000000007b1d */ /* 0x000fec0000010000 */
[----:B------:R-:W-:Y:S04]  /*0550*/  LDS R33, [R7] ;  /* 0x0000000007217984 */ /* 0x000fe80000000800 */
[----:B------:R-:W2:Y:S04]  /*0560*/  LDS R36, [R7+0x404] ;  /* 0x0004040007247984 */ /* 0x000ea80000000800 */
[----:B------:R-:W-:Y:S04]  /*0570*/  LDS R37, [R7+0x808] ;  /* 0x0008080007257984 */ /* 0x000fe80000000800 */
[----:B------:R-:W3:Y:S01]  /*0580*/  LDS R32, [R7+0xc0c] ;  /* 0x000c0c0007207984 */ /* 0x000ee20000000800 */
[----:B------:R-:W-:Y:S06]  /*0590*/  BAR.SYNC.DEFER_BLOCKING 0x0 ;  /* 0x0000000000007b1d */ /* 0x000fec0000010000 */
[----:B------:R-:W-:Y:S04]  /*05a0*/  STS [R41], R8 ;  /* 0x0000000829007388 */ /* 0x000fe80000000800 */
[----:B------:R4:W-:Y:S04]  /*05b0*/  STS [R34+0x4], R9 ;  /* 0x0000040922007388 */ /* 0x0009e80000000800 */
[----:B------:R-:W-:Y:S04]  /*05c0*/  STS [R34+0x8], R10 ;  /* 0x0000080a22007388 */ /* 0x000fe80000000800 */
[----:B------:R5:W-:Y:S01]  /*05d0*/  STS [R34+0xc], R11 ;  /* 0x00000c0b22007388 */ /* 0x000be20000000800 */
[----:B------:R-:W-:Y:S06]  /*05e0*/  BAR.SYNC.DEFER_BLOCKING 0x0 ;  /* 0x0000000000007b1d */ /* 0x000fec0000010000 */
[----:B------:R2:W3:Y:S01]  /*05f0*/  @!P4 LDG.E.EL R38, desc[UR6][R30.64] ;  /* 0x000000061e26c981 */ /* 0x0004e2000c2e1900 */
[----:B0-----:R-:W-:-:S02]  /*0600*/  IMAD.WIDE R16, R35, 0x4, R12 ;  /* 0x0000000423107825 */ /* 0x001fc400078e020c */
[----:B------:R-:W0:Y:S02]  /*0610*/  LDC.64 R12, c[0x0][0x230] ;  /* 0x00008c00ff0c7b82 */ /* 0x000e240000000a00 */
[C---:B-1----:R-:W-:Y:S01]  /*0620*/  IMAD.WIDE R14, R35.reuse, 0x4, R14 ;  /* 0x00000004230e7825 */ /* 0x042fe200078e020e */
[----:B------:R1:W3:Y:S01]  /*0630*/  @!P4 LDG.E.EL R39, desc[UR6][R16.64] ;  /* 0x000000061027c981 */ /* 0x0002e2000c2e1900 */
[----:B----4-:R-:W-:Y:S02]  /*0640*/  CS2R R8, SRZ ;  /* 0x0000000000087805 */ /* 0x010fe4000001ff00 */
[----:B-----5:R-:W-:Y:S01]  /*0650*/  CS2R R10, SRZ ;  /* 0x00000000000a7805 */ /* 0x020fe2000001ff00 */
[----:B------:R-:W4:Y:S01]  /*0660*/  LDS R44, [R7] ;  /* 0x00000000072c7984 */ /* 0x000f220000000800 */
[----:B--2---:R-:W2:Y:S03]  /*0670*/  LDC.64 R30, c[0x0][0x238] ;  /* 0x00008e00ff1e7b82 */ /* 0x004ea60000000a00 */
[----:B------:R-:W5:Y:S04]  /*0680*/  LDS R40, [R7+0x404] ;  /* 0x0004040007287984 */ /* 0x000f680000000800 */
[----:B------:R-:W1:Y:S04]  /*0690*/  LDS R41, [R7+0x808] ;  /* 0x0008080007297984 */ /* 0x000e680000000800 */
[----:B------:R-:W1:Y:S01]  /*06a0*/  LDS R42, [R7+0xc0c] ;  /* 0x000c0c00072a7984 */ /* 0x000e620000000800 */
[----:B0-----:R-:W-:Y:S01]  /*06b0*/  IMAD.WIDE R12, R35, 0x4, R12 ;  /* 0x00000004230c7825 */ /* 0x001fe200078e020c */
[----:B------:R-:W-:-:S06]  /*06c0*/  CS2R R34, SRZ ;  /* 0x0000000000227805 */ /* 0x000fcc000001ff00 */
[----:B------:R0:W4:Y:S04]  /*06d0*/  @!P4 LDG.E.EL R35, desc[UR6][R14.64] ;  /* 0x000000060e23c981 */ /* 0x000128000c2e1900 */
[----:B------:R5:W4:Y:S01]  /*06e0*/  @!P4 LDG.E.EL R34, desc[UR6][R12.64] ;  /* 0x000000060c22c981 */ /* 0x000b22000c2e1900 */
[----:B-1----:R-:W-:Y:S02]  /*06f0*/  IMAD.MOV.U32 R17, RZ, RZ, 0x3e800000 ;  /* 0x3e800000ff117424 */ /* 0x002fe400078e00ff */
[----:B--2---:R-:W-:Y:S01]  /*0700*/  IMAD.WIDE R18, R29, 0x4, R30 ;  /* 0x000000041d127825 */ /* 0x004fe200078e021e */
[----:B0-----:R-:W-:-:S03]  /*0710*/  CS2R R14, SRZ ;  /* 0x00000000000e7805 */ /* 0x001fc6000001ff00 */
[----:B------:R-:W-:Y:S01]  /*0720*/  IMAD.WIDE R28, R28, 0x4, R30 ;  /* 0x000000041c1c7825 */ /* 0x000fe200078e021e */
[----:B------:R0:W2:Y:S01]  /*0730*/  @P3 LDG.E.EL.128 R8, desc[UR6][R18.64] ;  /* 0x0000000612083981 */ /* 0x0000a2000c2e1d00 */
[----:B-----5:R-:W-:-:S06]  /*0740*/  CS2R R12, SRZ ;  /* 0x00000000000c7805 */ /* 0x020fcc000001ff00 */
[----:B------:R1:W5:Y:S01]  /*0750*/  @P2 LDG.E.EL.128 R12, desc[UR6][R28.64] ;  /* 0x000000061c0c2981 */ /* 0x000362000c2e1d00 */
[----:B0-----:R-:W-:Y:S01]  /*0760*/  CS2R R18, SRZ ;  /* 0x0000000000127805 */ /* 0x001fe2000001ff00 */
[----:B-1----:R-:W-:-:S04]  /*0770*/  IMAD.WIDE R28, R6, 0x4, R30 ;  /* 0x00000004061c7825 */ /* 0x002fc800078e021e */
[----:B------:R-:W-:-:S04]  /*0780*/  IMAD.WIDE R30, R4, 0x4, R30 ;  /* 0x00000004041e7825 */ /* 0x000fc800078e021e */
[----:B---3--:R-:W-:-:S04]  /*0790*/  FADD R38, R38, 9.9999997473787516356e-06 ;  /* 0x3727c5ac26267421 */ /* 0x008fc80000000000 */
[----:B------:R-:W0:Y:S02]  /*07a0*/  MUFU.SQRT R43, R38 ;  /* 0x00000026002b7308 */ /* 0x000e240000002000 */
[C---:B0-----:R-:W-:Y:S02]  /*07b0*/  FSETP.GT.AND P4, PT, R43.reuse, 8.50705917302346158658e+37, PT ;  /* 0x7e8000002b00780b */ /* 0x041fe40003f84000 */
[----:B------:R-:W-:-:S11]  /*07c0*/  FSETP.GEU.AND P5, PT, R43, 1.175494350822287508e-38, PT ;  /* 0x008000002b00780b */ /* 0x000fd60003fae000 */
[----:B------:R-:W-:-:S04]  /*07d0*/  @P4 FMUL R43, R43, 0.25 ;  /* 0x3e8000002b2b4820 */ /* 0x000fc80000400000 */
[----:B------:R-:W-:-:S04]  /*07e0*/  @!P5 FMUL R43, R43, 16777216 ;  /* 0x4b8000002b2bd820 */ /* 0x000fc80000400000 */
[----:B------:R-:W0:Y:S01]  /*07f0*/  MUFU.RCP R38, R43 ;  /* 0x0000002b00267308 */ /* 0x000e220000001000 */
[----:B------:R-:W-:-:S05]  /*0800*/  FSEL R17, R17, 1, P4 ;  /* 0x3f80000011117808 */ /* 0x000fca0002000000 */
[----:B------:R-:W-:Y:S01]  /*0810*/  @!P5 FMUL R17, R17, 16777216 ;  /* 0x4b8000001111d820 */ /* 0x000fe20000400000 */
[----:B------:R-:W-:-:S03]  /*0820*/  FADD R45, R36, -R39 ;  /* 0x80000027242d7221 */ /* 0x000fc60000000000 */
[----:B0-----:R-:W-:Y:S01]  /*0830*/  FMUL R38, R38, R17 ;  /* 0x0000001126267220 */ /* 0x001fe20000400000 */
[----:B------:R-:W-:Y:S01]  /*0840*/  CS2R R16, SRZ ;  /* 0x0000000000107805 */ /* 0x000fe2000001ff00 */
[--C-:B------:R-:W-:Y:S01]  /*0850*/  FADD R43, R32, -R39.reuse ;  /* 0x80000027202b7221 */ /* 0x100fe20000000000 */
[--C-:B------:R-:W-:Y:S01]  /*0860*/  FADD R6, R22, -R39.reuse ;  /* 0x8000002716067221 */ /* 0x100fe20000000000 */
[--C-:B------:R-:W-:Y:S01]  /*0870*/  FADD R32, R23, -R39.reuse ;  /* 0x8000002717207221 */ /* 0x100fe20000000000 */
[--C-:B------:R-:W-:Y:S02]  /*0880*/  FADD R36, R20, -R39.reuse ;  /* 0x8000002714247221 */ /* 0x100fe40000000000 */
[----:B------:R0:W3:Y:S01]  /*0890*/  @P1 LDG.E.EL.128 R16, desc[UR6][R28.64] ;  /* 0x000000061c101981 */ /* 0x0000e2000c2e1d00 */
[----:B------:R-:W-:Y:S01]  /*08a0*/  CS2R R22, SRZ ;  /* 0x0000000000167805 */ /* 0x000fe2000001ff00 */
[----:B0-----:R-:W-:Y:S01]  /*08b0*/  FADD R29, R21, -R39 ;  /* 0x80000027151d7221 */ /* 0x001fe20000000000 */
[----:B------:R-:W-:-:S06]  /*08c0*/  CS2R R20, SRZ ;  /* 0x0000000000147805 */ /* 0x000fcc000001ff00 */
[----:B------:R0:W3:Y:S01]  /*08d0*/  @P0 LDG.E.EL.128 R20, desc[UR6][R30.64] ;  /* 0x000000061e140981 */ /* 0x0000e2000c2e1d00 */
[--C-:B------:R-:W-:Y:S01]  /*08e0*/  FADD R25, R25, -R39.reuse ;  /* 0x8000002719197221 */ /* 0x100fe20000000000 */
[--C-:B------:R-:W-:Y:S01]  /*08f0*/  FADD R24, R24, -R39.reuse ;  /* 0x8000002718187221 */ /* 0x100fe20000000000 */
[--C-:B------:R-:W-:Y:S01]  /*0900*/  FADD R26, R26, -R39.reuse ;  /* 0x800000271a1a7221 */ /* 0x100fe20000000000 */
[----:B------:R-:W-:Y:S01]  /*0910*/  FADD R27, R27, -R39 ;  /* 0x800000271b1b7221 */ /* 0x000fe20000000000 */
[-C--:B------:R-:W-:Y:S01]  /*0920*/  FMUL R25, R25, R38.reuse ;  /* 0x0000002619197220 */ /* 0x080fe20000400000 */
[-C--:B------:R-:W-:Y:S01]  /*0930*/  FMUL R24, R24, R38.reuse ;  /* 0x0000002618187220 */ /* 0x080fe20000400000 */
[-C--:B------:R-:W-:Y:S01]  /*0940*/  FMUL R26, R26, R38.reuse ;  /* 0x000000261a1a7220 */ /* 0x080fe20000400000 */
[-C--:B------:R-:W-:Y:S01]  /*0950*/  FMUL R4, R27, R38.reuse ;  /* 0x000000261b047220 */ /* 0x080fe20000400000 */
[-CC-:B----4-:R-:W-:Y:S01]  /*0960*/  FFMA R28, R25, R35.reuse, R34.reuse ;  /* 0x00000023191c7223 */ /* 0x190fe20000000022 */
[----:B------:R-:W-:Y:S01]  /*0970*/  BAR.SYNC.DEFER_BLOCKING 0x0 ;  /* 0x0000000000007b1d */ /* 0x000fe20000010000 */
[-CC-:B------:R-:W-:Y:S01]  /*0980*/  FFMA R26, R26, R35.reuse, R34.reuse ;  /* 0x000000231a1a7223 */ /* 0x180fe20000000022 */
[-CC-:B------:R-:W-:Y:S01]  /*0990*/  FFMA R4, R4, R35.reuse, R34.reuse ;  /* 0x0000002304047223 */ /* 0x180fe20000000022 */
[----:B------:R-:W-:Y:S01]  /*09a0*/  FFMA R24, R24, R35, R34 ;  /* 0x0000002318187223 */ /* 0x000fe20000000022 */
[----:B------:R-:W-:Y:S01]  /*09b0*/  FMUL R29, R29, R38 ;  /* 0x000000261d1d7220 */ /* 0x000fe20000400000 */
[----:B------:R-:W-:-:S03]  /*09c0*/  SHF.R.U32.HI R25, RZ, 0x8, R5 ;  /* 0x00000008ff197819 */ /* 0x000fc60000011605 */
[-CC-:B0-----:R-:W-:Y:S01]  /*09d0*/  FFMA R30, R29, R35.reuse, R34.reuse ;  /* 0x000000231d1e7223 */ /* 0x181fe20000000022 */
[----:B------:R-:W-:Y:S01]  /*09e0*/  IMAD.SHL.U32 R29, R3, 0x4, RZ ;  /* 0x00000004031d7824 */ /* 0x000fe200078e00ff */
[----:B------:R-:W-:Y:S01]  /*09f0*/  SGXT.U32 R25, R25, 0x2 ;  /* 0x000000021919781a */ /* 0x000fe20000000000 */
[----:B------:R-:W-:Y:S04]  /*0a00*/  STS [R7], R4 ;  /* 0x0000000407007388 */ /* 0x000fe80000000800 */
[----:B------:R-:W-:Y:S04]  /*0a10*/  STS [R7+0x404], R26 ;  /* 0x0004041a07007388 */ /* 0x000fe80000000800 */
[----:B------:R-:W-:Y:S04]  /*0a20*/  STS [R7+0x808], R24 ;  /* 0x0008081807007388 */ /* 0x000fe80000000800 */
[----:B------:R-:W-:Y:S01]  /*0a30*/  STS [R7+0xc0c], R28 ;  /* 0x000c0c1c07007388 */ /* 0x000fe20000000800 */
[--C-:B------:R-:W-:Y:S01]  /*0a40*/  FADD R37, R37, -R39.reuse ;  /* 0x8000002725257221 */ /* 0x100fe20000000000 */
[--C-:B------:R-:W-:Y:S01]  /*0a50*/  FADD R33, R33, -R39.reuse ;  /* 0x8000002721217221 */ /* 0x100fe20000000000 */
[--C-:B------:R-:W-:Y:S01]  /*0a60*/  FADD R44, R44, -R39.reuse ;  /* 0x800000272c2c7221 */ /* 0x100fe20000000000 */
[--C-:B------:R-:W-:Y:S01]  /*0a70*/  FADD R40, R40, -R39.reuse ;  /* 0x8000002728287221 */ /* 0x100fe20000000000 */
[--C-:B------:R-:W-:Y:S01]  /*0a80*/  FADD R41, R41, -R39.reuse ;  /* 0x8000002729297221 */ /* 0x100fe20000000000 */
[----:B------:R-:W-:Y:S01]  /*0a90*/  FADD R39, R42, -R39 ;  /* 0x800000272a277221 */ /* 0x000fe20000000000 */
[----:B------:R-:W-:Y:S01]  /*0aa0*/  LOP3.LUT R25, R25, 0x3fc, R29, 0xf8, !PT ;  /* 0x000003fc19197812 */ /* 0x000fe200078ef81d */
[-C--:B------:R-:W-:Y:S01]  /*0ab0*/  FMUL R36, R36, R38.reuse ;  /* 0x0000002624247220 */ /* 0x080fe20000400000 */
        /* <DEDUP_REMOVED lines=9> */
[----:B------:R-:W-:Y:S01]  /*0b50*/  FMUL R39, R39, R38 ;  /* 0x0000002627277220 */ /* 0x000fe20000400000 */
[----:B------:R-:W-:Y:S01]  /*0b60*/  LEA R25, R25, UR4, 0x2 ;  /* 0x0000000419197c11 */ /* 0x000fe2000f8e10ff */
[----:B------:R-:W-:Y:S01]  /*0b70*/  BAR.SYNC.DEFER_BLOCKING 0x0 ;  /* 0x0000000000007b1d */ /* 0x000fe20000010000 */
[-CC-:B------:R-:W-:Y:S01]  /*0b80*/  FFMA R36, R36, R35.reuse, R34.reuse ;  /* 0x0000002324247223 */ /* 0x180fe20000000022 */
        /* <DEDUP_REMOVED lines=9> */
[----:B------:R-:W-:Y:S01]  /*0c20*/  FFMA R34, R39, R35, R34 ;  /* 0x0000002327227223 */ /* 0x000fe20000000022 */
[----:B------:R-:W-:Y:S04]  /*0c30*/  LDS R29, [R25+0xc] ;  /* 0x00000c00191d7984 */ /* 0x000fe80000000800 */
[----:B------:R-:W-:Y:S04]  /*0c40*/  LDS R37, [R25+0x8] ;  /* 0x0000080019257984 */ /* 0x000fe80000000800 */
[----:B------:R-:W-:Y:S04]  /*0c50*/  LDS R35, [R25+0x4] ;  /* 0x0000040019237984 */ /* 0x000fe80000000800 */
[----:B------:R-:W2:Y:S01]  /*0c60*/  LDS R33, [R25] ;  /* 0x0000000019217984 */ /* 0x000ea20000000800 */
[----:B------:R-:W-:Y:S06]  /*0c70*/  BAR.SYNC.DEFER_BLOCKING 0x0 ;  /* 0x0000000000007b1d */ /* 0x000fec0000010000 */
[----:B------:R0:W-:Y:S04]  /*0c80*/  STS [R7], R30 ;  /* 0x0000001e07007388 */ /* 0x0001e80000000800 */
[----:B------:R-:W-:Y:S04]  /*0c90*/  STS [R7+0x404], R36 ;  /* 0x0004042407007388 */ /* 0x000fe80000000800 */
[----:B------:R-:W-:Y:S04]  /*0ca0*/  STS [R7+0x808], R32 ;  /* 0x0008082007007388 */ /* 0x000fe80000000800 */
[----:B------:R-:W-:Y:S01]  /*0cb0*/  STS [R7+0xc0c], R6 ;  /* 0x000c0c0607007388 */ /* 0x000fe20000000800 */
[----:B------:R-:W-:Y:S06]  /*0cc0*/  BAR.SYNC.DEFER_BLOCKING 0x0 ;  /* 0x0000000000007b1d */ /* 0x000fec0000010000 */
[----:B------:R-:W-:Y:S04]  /*0cd0*/  LDS R24, [R25+0xc] ;  /* 0x00000c0019187984 */ /* 0x000fe80000000800 */
[----:B------:R-:W-:Y:S04]  /*0ce0*/  LDS R43, [R25+0x8] ;  /* 0x00000800192b7984 */ /* 0x000fe80000000800 */
[----:B------:R-:W5:Y:S04]  /*0cf0*/  LDS R4, [R25+0x4] ;  /* 0x0000040019047984 */ /* 0x000f680000000800 */
[----:B------:R-:W1:Y:S01]  /*0d00*/  LDS R39, [R25] ;  /* 0x0000000019277984 */ /* 0x000e620000000800 */
        /* <DEDUP_REMOVED lines=8> */
[----:B------:R-:W-:Y:S04]  /*0d90*/  LDS R6, [R25+0x4] ;  /* 0x0000040019067984 */ /* 0x000fe80000000800 */
[----:B------:R-:W3:Y:S01]  /*0da0*/  LDS R45, [R25] ;  /* 0x00000000192d7984 */ /* 0x000ee20000000800 */
[----:B------:R-:W-:Y:S01]  /*0db0*/  BAR.SYNC.DEFER_BLOCKING 0x0 ;  /* 0x0000000000007b1d */ /* 0x000fe20000010000 */
[----:B0-----:R-:W-:Y:S01]  /*0dc0*/  IMAD.SHL.U32 R30, R3, 0x40, RZ ;  /* 0x00000040031e7824 */ /* 0x001fe200078e00ff */
[----:B----4-:R-:W-:-:S04]  /*0dd0*/  SHF.R.U32.HI R38, RZ, 0x6, R3 ;  /* 0x00000006ff267819 */ /* 0x010fc80000011603 */
[----:B------:R0:W-:Y:S04]  /*0de0*/  STS [R7], R27 ;  /* 0x0000001b07007388 */ /* 0x0001e80000000800 */
[----:B------:R-:W-:Y:S04]  /*0df0*/  STS [R7+0x404], R31 ;  /* 0x0004041f07007388 */ /* 0x000fe80000000800 */
[----:B------:R-:W-:Y:S04]  /*0e00*/  STS [R7+0x808], R41 ;  /* 0x0008082907007388 */ /* 0x000fe80000000800 */
[----:B------:R4:W-:Y:S01]  /*0e10*/  STS [R7+0xc0c], R34 ;  /* 0x000c0c2207007388 */ /* 0x0009e20000000800 */
[----:B------:R-:W-:Y:S01]  /*0e20*/  BAR.SYNC.DEFER_BLOCKING 0x0 ;  /* 0x0000000000007b1d */ /* 0x000fe20000010000 */
[----:B------:R-:W-:-:S02]  /*0e30*/  LOP3.LUT R30, R30, 0xfc0, RZ, 0xc0, !PT ;  /* 0x00000fc01e1e7812 */ /* 0x000fc400078ec0ff */
[----:B------:R-:W-:-:S03]  /*0e40*/  SGXT.U32 R38, R38, 0x2 ;  /* 0x000000022626781a */ /* 0x000fc60000000000 */
[C---:B0-----:R-:W-:Y:S01]  /*0e50*/  VIADD R27, R30.reuse, UR4 ;  /* 0x000000041e1b7c36 */ /* 0x041fe20008000000 */
[----:B------:R-:W-:Y:S01]  /*0e60*/  LOP3.LUT R38, R30, R38, RZ, 0xfc, !PT ;  /* 0x000000261e267212 */ /* 0x000fe200078efcff */
[----:B------:R-:W0:Y:S04]  /*0e70*/  LDS R31, [R25] ;  /* 0x00000000191f7984 */ /* 0x000e280000000800 */
[----:B------:R-:W0:Y:S04]  /*0e80*/  LDS R36, [R25+0x8] ;  /* 0x0000080019247984 */ /* 0x000e280000000800 */
[----:B------:R-:W0:Y:S04]  /*0e90*/  LDS R32, [R25+0x4] ;  /* 0x0000040019207984 */ /* 0x000e280000000800 */
[----:B------:R-:W0:Y:S01]  /*0ea0*/  LDS R30, [R25+0xc] ;  /* 0x00000c00191e7984 */ /* 0x000e220000000800 */
[C---:B--2---:R-:W-:Y:S01]  /*0eb0*/  FSETP.GEU.AND P6, PT, R33.reuse, -R8, PT ;  /* 0x800000082100720b */ /* 0x044fe20003fce000 */
[----:B------:R-:W-:Y:S01]  /*0ec0*/  FADD R8, R33, R8 ;  /* 0x0000000821087221 */ /* 0x000fe20000000000 */
[C---:B-----5:R-:W-:Y:S01]  /*0ed0*/  FSETP.GEU.AND P0, PT, R4.reuse, -R13, PT ;  /* 0x8000000d0400720b */ /* 0x060fe20003f0e000 */
[----:B----4-:R-:W2:Y:S01]  /*0ee0*/  S2R R7, SR_TID.X ;  /* 0x0000000000077919 */ /* 0x010ea20000002100 */
[----:B------:R-:W-:-:S02]  /*0ef0*/  FADD R13, R4, R13 ;  /* 0x0000000d040d7221 */ /* 0x000fc40000000000 */
[----:B------:R-:W-:Y:S02]  /*0f00*/  FSEL R4, R8, RZ, P6 ;  /* 0x000000ff08047208 */ /* 0x000fe40003000000 */
[C---:B-1----:R-:W-:Y:S01]  /*0f10*/  FSETP.GEU.AND P6, PT, R39.reuse, -R12, PT ;  /* 0x8000000c2700720b */ /* 0x042fe20003fce000 */
[----:B------:R-:W-:Y:S01]  /*0f20*/  FADD R12, R39, R12 ;  /* 0x0000000c270c7221 */ /* 0x000fe20000000000 */
[----:B------:R-:W-:-:S04]  /*0f30*/  FSETP.GEU.AND P4, PT, R37, -R10, PT ;  /* 0x8000000a2500720b */ /* 0x000fc80003f8e000 */
[----:B------:R-:W-:Y:S02]  /*0f40*/  FSEL R12, R12, RZ, P6 ;  /* 0x000000ff0c0c7208 */ /* 0x000fe40003000000 */
[C---:B---3--:R-:W-:Y:S01]  /*0f50*/  FSETP.GEU.AND P6, PT, R45.reuse, -R16, PT ;  /* 0x800000102d00720b */ /* 0x048fe20003fce000 */
[----:B------:R-:W-:Y:S01]  /*0f60*/  FADD R16, R45, R16 ;  /* 0x000000102d107221 */ /* 0x000fe20000000000 */
[----:B------:R-:W-:Y:S01]  /*0f70*/  FSETP.GEU.AND P3, PT, R35, -R9, PT ;  /* 0x800000092300720b */ /* 0x000fe20003f6e000 */
[----:B------:R-:W-:Y:S01]  /*0f80*/  FADD R10, R37, R10 ;  /* 0x0000000a250a7221 */ /* 0x000fe20000000000 */
[----:B------:R-:W-:Y:S01]  /*0f90*/  FADD R9, R35, R9 ;  /* 0x0000000923097221 */ /* 0x000fe20000000000 */
[C---:B------:R-:W-:Y:S01]  /*0fa0*/  FSETP.GEU.AND P5, PT, R29.reuse, -R11, PT ;  /* 0x8000000b1d00720b */ /* 0x040fe20003fae000 */
[----:B------:R-:W-:Y:S01]  /*0fb0*/  FADD R11, R29, R11 ;  /* 0x0000000b1d0b7221 */ /* 0x000fe20000000000 */
[----:B------:R-:W-:Y:S01]  /*0fc0*/  BAR.SYNC.DEFER_BLOCKING 0x0 ;  /* 0x0000000000007b1d */ /* 0x000fe20000010000 */
[C---:B------:R-:W-:Y:S01]  /*0fd0*/  FSETP.GEU.AND P2, PT, R24.reuse, -R15, PT ;  /* 0x8000000f1800720b */ /* 0x040fe20003f4e000 */
[----:B------:R-:W-:Y:S01]  /*0fe0*/  FADD R15, R24, R15 ;  /* 0x0000000f180f7221 */ /* 0x000fe20000000000 */
[C---:B------:R-:W-:Y:S01]  /*0ff0*/  FSETP.GEU.AND P1, PT, R43.reuse, -R14, PT ;  /* 0x8000000e2b00720b */ /* 0x040fe20003f2e000 */
[----:B------:R-:W-:Y:S01]  /*1000*/  FADD R14, R43, R14 ;  /* 0x0000000e2b0e7221 */ /* 0x000fe20000000000 */
[----:B------:R-:W-:-:S02]  /*1010*/  FSEL R16, R16, RZ, P6 ;  /* 0x000000ff10107208 */ /* 0x000fc40003000000 */
[C---:B0-----:R-:W-:Y:S01]  /*1020*/  FSETP.GEU.AND P6, PT, R31.reuse, -R20, PT ;  /* 0x800000141f00720b */ /* 0x041fe20003fce000 */
[----:B------:R-:W-:Y:S01]  /*1030*/  FADD R20, R31, R20 ;  /* 0x000000141f147221 */ /* 0x000fe20000000000 */
[----:B------:R-:W-:Y:S02]  /*1040*/  FSEL R8, R9, RZ, P3 ;  /* 0x000000ff09087208 */ /* 0x000fe40001800000 */
[----:B------:R-:W-:Y:S02]  /*1050*/  FSEL R10, R10, RZ, P4 ;  /* 0x000000ff0a0a7208 */ /* 0x000fe40002000000 */
[C---:B------:R-:W-:Y:S01]  /*1060*/  FSETP.GEU.AND P3, PT, R28.reuse, -R19, PT ;  /* 0x800000131c00720b */ /* 0x040fe20003f6e000 */
[----:B------:R-:W-:Y:S01]  /*1070*/  FADD R19, R28, R19 ;  /* 0x000000131c137221 */ /* 0x000fe20000000000 */
[C---:B------:R-:W-:Y:S01]  /*1080*/  FSETP.GEU.AND P4, PT, R26.reuse, -R18, PT ;  /* 0x800000121a00720b */ /* 0x040fe20003f8e000 */
[----:B------:R-:W-:Y:S01]  /*1090*/  FADD R18, R26, R18 ;  /* 0x000000121a127221 */ /* 0x000fe20000000000 */
[----:B------:R-:W-:-:S02]  /*10a0*/  FSEL R24, R11, RZ, P5 ;  /* 0x000000ff0b187208 */ /* 0x000fc40002800000 */
[----:B------:R-:W-:Y:S02]  /*10b0*/  FSEL R26, R13, RZ, P0 ;  /* 0x000000ff0d1a7208 */ /* 0x000fe40000000000 */
[----:B------:R-:W-:Y:S02]  /*10c0*/  FSEL R14, R14, RZ, P1 ;  /* 0x000000ff0e0e7208 */ /* 0x000fe40000800000 */
[----:B------:R-:W-:Y:S02]  /*10d0*/  FSEL R28, R15, RZ, P2 ;  /* 0x000000ff0f1c7208 */ /* 0x000fe40001000000 */
[----:B------:R-:W-:Y:S02]  /*10e0*/  LEA R27, R38, R27, 0x2 ;  /* 0x0000001b261b7211 */ /* 0x000fe400078e10ff */
[C---:B------:R-:W-:Y:S01]  /*10f0*/  FSETP.GEU.AND P5, PT, R6.reuse, -R17, PT ;  /* 0x800000110600720b */ /* 0x040fe20003fae000 */
[----:B------:R-:W-:Y:S01]  /*1100*/  FADD R6, R6, R17 ;  /* 0x0000001106067221 */ /* 0x000fe20000000000 */
[C---:B------:R-:W-:Y:S01]  /*1110*/  FSETP.GEU.AND P0, PT, R36.reuse, -R22, PT ;  /* 0x800000162400720b */ /* 0x040fe20003f0e000 */
[----:B------:R-:W-:Y:S01]  /*1120*/  FADD R22, R36, R22 ;  /* 0x0000001624167221 */ /* 0x000fe20000000000 */
[C---:B------:R-:W-:Y:S01]  /*1130*/  FSETP.GEU.AND P1, PT, R32.reuse, -R21, PT ;  /* 0x800000152000720b */ /* 0x040fe20003f2e000 */
[----:B------:R-:W-:Y:S01]  /*1140*/  FADD R21, R32, R21 ;  /* 0x0000001520157221 */ /* 0x000fe20000000000 */
[C---:B------:R-:W-:Y:S01]  /*1150*/  FSETP.GEU.AND P2, PT, R30.reuse, -R23, PT ;  /* 0x800000171e00720b */ /* 0x040fe20003f4e000 */
[----:B------:R-:W-:Y:S01]  /*1160*/  FADD R23, R30, R23 ;  /* 0x000000171e177221 */ /* 0x000fe20000000000 */
[----:B------:R-:W-:Y:S01]  /*1170*/  FSEL R20, R20, RZ, P6 ;  /* 0x000000ff14147208 */ /* 0x000fe20003000000 */
[----:B------:R0:W-:Y:S01]  /*1180*/  STS [R27+0x50], R8 ;  /* 0x000050081b007388 */ /* 0x0001e20000000800 */
[----:B------:R-:W-:-:S02]  /*1190*/  FSEL R6, R6, RZ, P5 ;  /* 0x000000ff06067208 */ /* 0x000fc40002800000 */
[----:B------:R-:W-:Y:S01]  /*11a0*/  FSEL R18, R18, RZ, P4 ;  /* 0x000000ff12127208 */ /* 0x000fe20002000000 */
[----:B------:R1:W-:Y:S01]  /*11b0*/  STS [R27+0xa0], R10 ;  /* 0x0000a00a1b007388 */ /* 0x0003e20000000800 */
[----:B------:R-:W-:-:S03]  /*11c0*/  FSEL R22, R22, RZ, P0 ;  /* 0x000000ff16167208 */ /* 0x000fc60000000000 */
[----:B------:R3:W-:Y:S01]  /*11d0*/  STS [R27+0x30], R20 ;  /* 0x000030141b007388 */ /* 0x0007e20000000800 */
[----:B0-----:R-:W-:-:S03]  /*11e0*/  FSEL R8, R19, RZ, P3 ;  /* 0x000000ff13087208 */ /* 0x001fc60001800000 */
[----:B------:R2:W-:Y:S01]  /*11f0*/  STS [R27], R4 ;  /* 0x000000041b007388 */ /* 0x0005e20000000800 */
[----:B-1----:R-:W-:Y:S02]  /*1200*/  FSEL R10, R21, RZ, P1 ;  /* 0x000000ff150a7208 */ /* 0x002fe40000800000 */
[----:B---3--:R-:W-:Y:S01]  /*1210*/  FSEL R20, R23, RZ, P2 ;  /* 0x000000ff17147208 */ /* 0x008fe20001000000 */
[----:B------:R-:W-:Y:S01]  /*1220*/  STS [R27+0xf0], R24 ;  /* 0x0000f0181b007388 */ /* 0x000fe20000000800 */
[----:B--2---:R-:W-:-:S03]  /*1230*/  IMAD.SHL.U32 R4, R7, 0x4, RZ ;  /* 0x0000000407047824 */ /* 0x004fc600078e00ff */
[----:B------:R-:W-:Y:S04]  /*1240*/  STS [R27+0x10], R12 ;  /* 0x0000100c1b007388 */ /* 0x000fe80000000800 */
[----:B------:R-:W-:Y:S01]  /*1250*/  STS [R27+0x60], R26 ;  /* 0x0000601a1b007388 */ /* 0x000fe20000000800 */
[----:B------:R-:W-:-:S03]  /*1260*/  LOP3.LUT R4, R4, 0x3fc, RZ, 0xc0, !PT ;  /* 0x000003fc04047812 */ /* 0x000fc600078ec0ff */
[----:B------:R-:W-:Y:S04]  /*1270*/  STS [R27+0xb0], R14 ;  /* 0x0000b00e1b007388 */ /* 0x000fe80000000800 */
[----:B------:R-:W-:Y:S04]  /*1280*/  STS [R27+0x100], R28 ;  /* 0x0001001c1b007388 */ /* 0x000fe80000000800 */
[----:B------:R-:W-:Y:S04]  /*1290*/  STS [R27+0x20], R16 ;  /* 0x000020101b007388 */ /* 0x000fe80000000800 */
[----:B------:R0:W-:Y:S04]  /*12a0*/  STS [R27+0x70], R6 ;  /* 0x000070061b007388 */ /* 0x0001e80000000800 */
[----:B------:R-:W-:Y:S04]  /*12b0*/  STS [R27+0xc0], R18 ;  /* 0x0000c0121b007388 */ /* 0x000fe80000000800 */
[----:B------:R-:W-:Y:S04]  /*12c0*/  STS [R27+0x110], R8 ;  /* 0x000110081b007388 */ /* 0x000fe80000000800 */
[----:B------:R-:W-:Y:S04]  /*12d0*/  STS [R27+0x80], R10 ;  /* 0x0000800a1b007388 */ /* 0x000fe80000000800 */
[----:B------:R-:W-:Y:S04]  /*12e0*/  STS [R27+0xd0], R22 ;  /* 0x0000d0161b007388 */ /* 0x000fe80000000800 */
[----:B------:R1:W-:Y:S01]  /*12f0*/  STS [R27+0x120], R20 ;  /* 0x000120141b007388 */ /* 0x0003e20000000800 */
[----:B------:R-:W-:-:S02]  /*1300*/  LOP3.LUT R7, R4, 0x400, RZ, 0xfc, !PT ;  /* 0x0000040004077812 */ /* 0x000fc400078efcff */
[----:B------:R-:W-:Y:S02]  /*1310*/  LOP3.LUT R11, R4, 0x800, RZ, 0xfc, !PT ;  /* 0x00000800040b7812 */ /* 0x000fe400078efcff */
[----:B0-----:R-:W-:Y:S02]  /*1320*/  LOP3.LUT R6, R3, 0xfc, RZ, 0xc0, !PT ;  /* 0x000000fc03067812 */ /* 0x001fe400078ec0ff */
[----:B------:R-:W-:Y:S02]  /*1330*/  LOP3.LUT R9, R7, 0x7f0, RZ, 0xc0, !PT ;  /* 0x000007f007097812 */ /* 0x000fe400078ec0ff */
[----:B------:R-:W-:Y:S02]  /*1340*/  LOP3.LUT R11, R11, 0xbf0, RZ, 0xc0, !PT ;  /* 0x00000bf00b0b7812 */ /* 0x000fe400078ec0ff */
[----:B------:R-:W-:Y:S01]  /*1350*/  LEA R7, R6, UR4, 0x2 ;  /* 0x0000000406077c11 */ /* 0x000fe2000f8e10ff */
[----:B------:R-:W-:Y:S02]  /*1360*/  VIADD R9, R9, UR4 ;  /* 0x0000000409097c36 */ /* 0x000fe40008000000 */
[----:B------:R-:W-:-:S02]  /*1370*/  VIADD R11, R11, UR4 ;  /* 0x000000040b0b7c36 */ /* 0x000fc40008000000 */
[C---:B------:R-:W-:Y:S01]  /*1380*/  IMAD R16, R4.reuse, 0x4, R7 ;  /* 0x0000000404107824 */ /* 0x040fe200078e0207 */
[----:B------:R-:W-:Y:S01]  /*1390*/  BAR.SYNC.DEFER_BLOCKING 0x0 ;  /* 0x0000000000007b1d */ /* 0x000fe20000010000 */
[C---:B------:R-:W-:Y:S01]  /*13a0*/  LEA R12, R4.reuse, R9, 0x2 ;  /* 0x00000009040c7211 */ /* 0x040fe200078e10ff */
[----:B------:R-:W-:Y:S01]  /*13b0*/  IMAD R11, R4, 0x4, R11 ;  /* 0x00000004040b7824 */ /* 0x000fe200078e020b */
[----:B------:R-:W-:-:S05]  /*13c0*/  SHF.R.U32.HI R3, RZ, 0x2, R3 ;  /* 0x00000002ff037819 */ /* 0x000fca0000011603 */
[----:B------:R-:W0:Y:S01]  /*13d0*/  LDC.64 R6, c[0x0][0x240] ;  /* 0x00009000ff067b82 */ /* 0x000e220000000a00 */
[----:B------:R-:W-:Y:S01]  /*13e0*/  SGXT.U32 R3, R3, 0x6 ;  /* 0x000000060303781a */ /* 0x000fe20000000000 */
[----:B------:R-:W2:Y:S04]  /*13f0*/  LDS.128 R16, [R16] ;  /* 0x0000000010107984 */ /* 0x000ea80000000c00 */
[----:B------:R-:W3:Y:S04]  /*1400*/  LDS.128 R12, [R12+0x1000] ;  /* 0x001000000c0c7984 */ /* 0x000ee80000000c00 */
[----:B------:R-:W4:Y:S01]  /*1410*/  LDS.128 R8, [R11+0x2000] ;  /* 0x002000000b087984 */ /* 0x000f220000000c00 */
[----:B------:R-:W-:-:S02]  /*1420*/  LOP3.LUT R0, R0, 0xc, R5, 0xf8, !PT ;  /* 0x0000000c00007812 */ /* 0x000fc400078ef805 */
[----:B------:R-:W-:Y:S02]  /*1430*/  PRMT R3, R3, 0x6540, R2 ;  /* 0x0000654003037816 */ /* 0x000fe40000000002 */
[C---:B------:R-:W-:Y:S01]  /*1440*/  ISETP.GE.AND P0, PT, R0.reuse, 0x10, PT ;  /* 0x000000100000780c */ /* 0x040fe20003f06270 */
[----:B------:R-:W-:Y:S01]  /*1450*/  IMAD.SHL.U32 R24, R0, 0x800, RZ ;  /* 0x0000080000187824 */ /* 0x000fe200078e00ff */
[C---:B------:R-:W-:Y:S02]  /*1460*/  LOP3.LUT R5, R3.reuse, 0x40, RZ, 0xfc, !PT ;  /* 0x0000004003057812 */ /* 0x040fe400078efcff */
[C---:B------:R-:W-:Y:S02]  /*1470*/  LOP3.LUT R2, R3.reuse, 0x80, RZ, 0xfc, !PT ;  /* 0x0000008003027812 */ /* 0x040fe400078efcff */
[----:B-1----:R-:W-:Y:S02]  /*1480*/  LOP3.LUT R20, R4, 0xc00, RZ, 0xfc, !PT ;  /* 0x00000c0004147812 */ /* 0x002fe400078efcff */
[----:B------:R-:W-:-:S02]  /*1490*/  LOP3.LUT R0, R3, 0xc0, RZ, 0xfc, !PT ;  /* 0x000000c003007812 */ /* 0x000fc400078efcff */
[----:B------:R-:W-:Y:S02]  /*14a0*/  ISETP.LT.AND P3, PT, R3, 0x800, !P0 ;  /* 0x000008000300780c */ /* 0x000fe40004761270 */
[----:B------:R-:W-:Y:S02]  /*14b0*/  ISETP.LT.AND P2, PT, R5, 0x800, !P0 ;  /* 0x000008000500780c */ /* 0x000fe40004741270 */
[----:B------:R-:W-:Y:S01]  /*14c0*/  ISETP.LT.AND P1, PT, R2, 0x800, !P0 ;  /* 0x000008000200780c */ /* 0x000fe20004721270 */
[--C-:B------:R-:W-:Y:S01]  /*14d0*/  IMAD R3, R3, 0x4, R24.reuse ;  /* 0x0000000403037824 */ /* 0x100fe200078e0218 */
[----:B------:R-:W-:Y:S02]  /*14e0*/  LOP3.LUT R20, R20, 0xff0, RZ, 0xc0, !PT ;  /* 0x00000ff014147812 */ /* 0x000fe400078ec0ff */
[----:B------:R-:W-:Y:S01]  /*14f0*/  ISETP.LT.AND P0, PT, R0, 0x800, !P0 ;  /* 0x000008000000780c */ /* 0x000fe20004701270 */
[----:B------:R-:W-:Y:S01]  /*1500*/  IMAD R21, R5, 0x4, R24 ;  /* 0x0000000405157824 */ /* 0x000fe200078e0218 */
[----:B------:R-:W-:Y:S01]  /*1510*/  LEA R23, R2, R24, 0x2 ;  /* 0x0000001802177211 */ /* 0x000fe200078e10ff */
[----:B------:R-:W-:-:S02]  /*1520*/  VIADD R5, R20, UR4 ;  /* 0x0000000414057c36 */ /* 0x000fc40008000000 */
[----:B0-----:R-:W-:-:S04]  /*1530*/  IMAD.WIDE R2, R3, 0x4, R6 ;  /* 0x0000000403027825 */ /* 0x001fc800078e0206 */
[--C-:B------:R-:W-:Y:S01]  /*1540*/  IMAD.WIDE R20, R21, 0x4, R6.reuse ;  /* 0x0000000415147825 */ /* 0x100fe200078e0206 */
[----:B--2---:R0:W-:Y:S03]  /*1550*/  @P3 STG.E.128 desc[UR6][R2.64], R16 ;  /* 0x0000001002003986 */ /* 0x0041e6000c101d06 */
[----:B------:R-:W-:Y:S01]  /*1560*/  IMAD.WIDE R22, R23, 0x4, R6 ;  /* 0x0000000417167825 */ /* 0x000fe200078e0206 */
[----:B---3--:R0:W-:Y:S04]  /*1570*/  @P2 STG.E.128 desc[UR6][R20.64], R12 ;  /* 0x0000000c14002986 */ /* 0x0081e8000c101d06 */
[----:B----4-:R0:W-:Y:S01]  /*1580*/  @P1 STG.E.128 desc[UR6][R22.64], R8 ;  /* 0x0000000816001986 */ /* 0x0101e2000c101d06 */
[----:B------:R-:W-:Y:S01]  /*1590*/  IMAD R5, R4, 0x4, R5 ;  /* 0x0000000404057824 */ /* 0x000fe200078e0205 */
[----:B0-----:R-:W-:Y:S06]  /*15a0*/  @!P0 EXIT ;  /* 0x000000000000894d */ /* 0x001fec0003800000 */
[----:B0-----:R-:W0:Y:S01]  /*15b0*/  LDS.128 R8, [R5+0x3000] ;  /* 0x0030000005087984 */ /* 0x001e220000000c00 */
[----:B------:R-:W-:-:S04]  /*15c0*/  IMAD R3, R0, 0x4, R24 ;  /* 0x0000000400037824 */ /* 0x000fc800078e0218 */
[----:B------:R-:W-:-:S05]  /*15d0*/  IMAD.WIDE R6, R3, 0x4, R6 ;  /* 0x0000000403067825 */ /* 0x000fca00078e0206 */
[----:B0-----:R-:W-:Y:S01]  /*15e0*/  STG.E.128 desc[UR6][R6.64], R8 ;  /* 0x0000000806007986 */ /* 0x001fe2000c101d06 */
[----:B------:R-:W-:Y:S05]  /*15f0*/  EXIT ;  /* 0x000000000000794d */ /* 0x000fea0003800000 */
.L_x_0:
[----:B------:R-:W-:-:S00]  /*1600*/  BRA `(.L_x_0) ;  /* 0xfffffffc00fc7947 */ /* 0x000fc0000383ffff */
[----:B------:R-:W-:-:S00]  /*1610*/  NOP ;  /* 0x0000000000007918 */ /* 0x000fc00000000000 */
        /* <DEDUP_REMOVED lines=14> */
.L_x_1:


//--------------------- .nv.global.init           --------------------------
	.section	.nv.global.init,"aw",@progbits
.nv.global.init:
	.type		_$_str,@object
	.size		_$_str,(_$_str_$_2 - _$_str)
_$_str:
        /*0000*/ 	.byte	0x5f, 0x5f, 0x43, 0x55, 0x44, 0x41, 0x5f, 0x46, 0x54, 0x5a, 0x00
	.type		_$_str_$_2,@object
	.size		_$_str_$_2,(.L_1 - _$_str_$_2)
_$_str_$_2:
        /*000b*/ 	.byte	0x5f, 0x5f, 0x43, 0x55, 0x44, 0x41, 0x5f, 0x50, 0x52, 0x45, 0x43, 0x5f, 0x53, 0x51, 0x52, 0x54
        /*001b*/ 	.byte	0x00
.L_1:


//--------------------- .nv.shared.triton_poi_fused__native_batch_norm_legit_no_training_add_relu_27 --------------------------
	.section	.nv.shared.triton_poi_fused__native_batch_norm_legit_no_training_add_relu_27,"aw",@nobits
	.sectionflags	@""
	.align	16
	.zero		1024


//--------------------- .nv.constant0.triton_poi_fused__native_batch_norm_legit_no_training_add_relu_27 --------------------------
	.section	.nv.constant0.triton_poi_fused__native_batch_norm_legit_no_training_add_relu_27,"a",@progbits
	.sectionflags	@""
	.align	4
.nv.constant0.triton_poi_fused__native_batch_norm_legit_no_training_add_relu_27:
	.zero		592
